//
// Generated by NVIDIA NVVM Compiler
//
// Compiler Build ID: CL-36424714
// Cuda compilation tools, release 13.0, V13.0.88
// Based on NVVM 20.0.0
//

.version 9.0
.target sm_100
.address_size 64

	// .globl	_Z11convolutioniiPsPhS0_

.visible .entry _Z11convolutioniiPsPhS0_(
	.param .u32 _Z11convolutioniiPsPhS0__param_0,
	.param .u32 _Z11convolutioniiPsPhS0__param_1,
	.param .u64 .ptr .align 1 _Z11convolutioniiPsPhS0__param_2,
	.param .u64 .ptr .align 1 _Z11convolutioniiPsPhS0__param_3,
	.param .u64 .ptr .align 1 _Z11convolutioniiPsPhS0__param_4
)
{
	.reg .pred 	%p<4>;
	.reg .b16 	%rs<25>;
	.reg .b32 	%r<104>;
	.reg .b64 	%rd<18>;

	ld.param.u32 	%r2, [_Z11convolutioniiPsPhS0__param_0];
	ld.param.u32 	%r1, [_Z11convolutioniiPsPhS0__param_1];
	mov.u32 	%r3, %ctaid.y;
	mov.u32 	%r4, %ntid.y;
	mov.u32 	%r5, %tid.x;
	mad.lo.s32 	%r6, %r3, %r4, %r5;
	mov.u32 	%r7, %ctaid.x;
	mov.u32 	%r8, %ntid.x;
	mov.u32 	%r9, %tid.y;
	mad.lo.s32 	%r10, %r7, %r8, %r9;
	setp.ge.s32 	%p1, %r6, %r2;
	setp.ge.s32 	%p2, %r10, %r1;
	or.pred  	%p3, %p1, %p2;
	@%p3 bra 	$L__BB0_2;
	ld.param.u64 	%rd17, [_Z11convolutioniiPsPhS0__param_4];
	ld.param.u64 	%rd16, [_Z11convolutioniiPsPhS0__param_3];
	ld.param.u64 	%rd15, [_Z11convolutioniiPsPhS0__param_2];
	ld.param.u32 	%r103, [_Z11convolutioniiPsPhS0__param_1];
	cvta.to.global.u64 	%rd4, %rd17;
	cvta.to.global.u64 	%rd5, %rd16;
	cvta.to.global.u64 	%rd6, %rd15;
	mov.u32 	%r11, %ctaid.y;
	mov.u32 	%r12, %ntid.y;
	mov.u32 	%r13, %tid.x;
	mad.lo.s32 	%r14, %r11, %r12, %r13;
	mov.u32 	%r15, %ctaid.x;
	mov.u32 	%r16, %ntid.x;
	mov.u32 	%r17, %tid.y;
	mad.lo.s32 	%r18, %r15, %r16, %r17;
	mad.lo.s32 	%r19, %r14, %r103, %r18;
	cvt.s64.s32 	%rd7, %r19;
	add.s64 	%rd8, %rd5, %rd7;
	ld.global.u16 	%rs1, [%rd6];
	ld.global.u16 	%rs2, [%rd6+2];
	ld.global.u16 	%rs3, [%rd6+4];
	ld.global.u16 	%rs4, [%rd6+6];
	ld.global.u8 	%r20, [%rd8+4];
	ld.global.s16 	%r21, [%rd6+8];
	mul.lo.s32 	%r22, %r21, %r20;
	cvt.s64.s32 	%rd9, %r103;
	add.s64 	%rd10, %rd8, %rd9;
	ld.global.u16 	%rs5, [%rd6+10];
	ld.global.u16 	%rs6, [%rd6+12];
	ld.global.u16 	%rs7, [%rd6+14];
	ld.global.u16 	%rs8, [%rd6+16];
	ld.global.u16 	%rs9, [%rd6+18];
	add.s64 	%rd11, %rd10, %rd9;
	ld.global.u16 	%rs10, [%rd6+20];
	ld.global.u16 	%rs11, [%rd6+22];
	ld.global.u16 	%rs12, [%rd6+24];
	ld.global.u16 	%rs13, [%rd6+26];
	ld.global.u16 	%rs14, [%rd6+28];
	add.s64 	%rd12, %rd11, %rd9;
	ld.global.u16 	%rs15, [%rd6+30];
	ld.global.u16 	%rs16, [%rd6+32];
	ld.global.u16 	%rs17, [%rd6+34];
	ld.global.u16 	%rs18, [%rd6+36];
	ld.global.u16 	%rs19, [%rd6+38];
	add.s64 	%rd13, %rd12, %rd9;
	ld.global.u16 	%rs20, [%rd6+40];
	ld.global.u16 	%rs21, [%rd6+42];
	mov.b32 	%r23, {%rs20, %rs21};
	ld.global.u8 	%r24, [%rd13+1];
	ld.global.u8 	%r25, [%rd13];
	prmt.b32 	%r26, %r25, %r24, 0x3340U;
	prmt.b32 	%r27, %r28, %r29, 0x3340U;
	prmt.b32 	%r30, %r26, %r27, 0x5410U;
	dp2a.lo.s32.u32 	%r31, %r23, %r30, %r22;
	ld.global.u16 	%rs22, [%rd6+44];
	ld.global.u16 	%rs23, [%rd6+46];
	mov.b32 	%r32, {%rs22, %rs23};
	ld.global.u8 	%r33, [%rd13+3];
	ld.global.u8 	%r34, [%rd13+2];
	prmt.b32 	%r35, %r34, %r33, 0x3340U;
	prmt.b32 	%r36, %r35, %r27, 0x5410U;
	dp2a.lo.s32.u32 	%r37, %r32, %r36, %r31;
	ld.global.u16 	%rs24, [%rd6+48];
	mov.b32 	%r38, {%rs24, %rs15};
	ld.global.u8 	%r39, [%rd12];
	ld.global.u8 	%r40, [%rd13+4];
	prmt.b32 	%r41, %r40, %r39, 0x3340U;
	prmt.b32 	%r42, %r41, %r27, 0x5410U;
	dp2a.lo.s32.u32 	%r43, %r38, %r42, %r37;
	mov.b32 	%r44, {%rs16, %rs17};
	ld.global.u8 	%r45, [%rd12+2];
	ld.global.u8 	%r46, [%rd12+1];
	prmt.b32 	%r47, %r46, %r45, 0x3340U;
	prmt.b32 	%r48, %r47, %r27, 0x5410U;
	dp2a.lo.s32.u32 	%r49, %r44, %r48, %r43;
	mov.b32 	%r50, {%rs18, %rs19};
	ld.global.u8 	%r51, [%rd12+4];
	ld.global.u8 	%r52, [%rd12+3];
	prmt.b32 	%r53, %r52, %r51, 0x3340U;
	prmt.b32 	%r54, %r53, %r27, 0x5410U;
	dp2a.lo.s32.u32 	%r55, %r50, %r54, %r49;
	mov.b32 	%r56, {%rs10, %rs11};
	ld.global.u8 	%r57, [%rd11+1];
	ld.global.u8 	%r58, [%rd11];
	prmt.b32 	%r59, %r58, %r57, 0x3340U;
	prmt.b32 	%r60, %r59, %r27, 0x5410U;
	dp2a.lo.s32.u32 	%r61, %r56, %r60, %r55;
	mov.b32 	%r62, {%rs12, %rs13};
	ld.global.u8 	%r63, [%rd11+3];
	ld.global.u8 	%r64, [%rd11+2];
	prmt.b32 	%r65, %r64, %r63, 0x3340U;
	prmt.b32 	%r66, %r65, %r27, 0x5410U;
	dp2a.lo.s32.u32 	%r67, %r62, %r66, %r61;
	mov.b32 	%r68, {%rs14, %rs5};
	ld.global.u8 	%r69, [%rd10];
	ld.global.u8 	%r70, [%rd11+4];
	prmt.b32 	%r71, %r70, %r69, 0x3340U;
	prmt.b32 	%r72, %r71, %r27, 0x5410U;
	dp2a.lo.s32.u32 	%r73, %r68, %r72, %r67;
	mov.b32 	%r74, {%rs6, %rs7};
	ld.global.u8 	%r75, [%rd10+2];
	ld.global.u8 	%r76, [%rd10+1];
	prmt.b32 	%r77, %r76, %r75, 0x3340U;
	prmt.b32 	%r78, %r77, %r27, 0x5410U;
	dp2a.lo.s32.u32 	%r79, %r74, %r78, %r73;
	mov.b32 	%r80, {%rs8, %rs9};
	ld.global.u8 	%r81, [%rd10+4];
	ld.global.u8 	%r82, [%rd10+3];
	prmt.b32 	%r83, %r82, %r81, 0x3340U;
	prmt.b32 	%r84, %r83, %r27, 0x5410U;
	dp2a.lo.s32.u32 	%r85, %r80, %r84, %r79;
	mov.b32 	%r86, {%rs1, %rs2};
	ld.global.u8 	%r87, [%rd8+1];
	ld.global.u8 	%r88, [%rd8];
	prmt.b32 	%r89, %r88, %r87, 0x3340U;
	prmt.b32 	%r90, %r89, %r27, 0x5410U;
	dp2a.lo.s32.u32 	%r91, %r86, %r90, %r85;
	mov.b32 	%r92, {%rs3, %rs4};
	ld.global.u8 	%r93, [%rd8+3];
	ld.global.u8 	%r94, [%rd8+2];
	prmt.b32 	%r95, %r94, %r93, 0x3340U;
	prmt.b32 	%r96, %r95, %r27, 0x5410U;
	dp2a.lo.s32.u32 	%r97, %r92, %r96, %r91;
	mul.hi.s32 	%r98, %r97, -267452175;
	add.s32 	%r99, %r98, %r97;
	shr.u32 	%r100, %r99, 31;
	shr.u32 	%r101, %r99, 8;
	add.s32 	%r102, %r101, %r100;
	add.s64 	%rd14, %rd4, %rd7;
	st.global.u8 	[%rd14], %r102;
$L__BB0_2:
	ret;

}


// ===== COMPILED SASS (sm_100) =====

	.target	sm_100

	.elftype	@"ET_EXEC"


//--------------------- .note.nv.tkinfo           --------------------------
	.section	.note.nv.tkinfo,"",@"SHT_NOTE"
	.sectionflags	@"SHF_NOTE_NV_TKINFO"
	.tkinfo
        /*0018*/ 	.word	0x00000002
        /*0030*/ 	.string	""
        /*0030*/ 	.string	"ptxas"
        /*0030*/ 	.string	"Cuda compilation tools, release 13.0, V13.0.88"
        /*0030*/ 	.string	"Build cuda_13.0.r13.0/compiler.36424714_0"
        /*0030*/ 	.string	"-arch sm_100 -m 64 "



//--------------------- .note.nv.cuinfo           --------------------------
	.section	.note.nv.cuinfo,"",@"SHT_NOTE"
	.sectionflags	@"SHF_NOTE_NV_CUINFO"
        /*0018*/ 	.short	0x0002
        /*001a*/ 	.short	0x0064
        /*001c*/ 	.short	0x0082
	.zero		2


//--------------------- .nv.info                  --------------------------
	.section	.nv.info,"",@"SHT_CUDA_INFO"
	.align	4


	//----- nvinfo : EIATTR_REGCOUNT
	.align		4
        /*0000*/ 	.byte	0x04, 0x2f
        /*0002*/ 	.short	(.L_1 - .L_0)
	.align		4
.L_0:
        /*0004*/ 	.word	index@(_Z11convolutioniiPsPhS0_)
        /*0008*/ 	.word	0x00000020


	//----- nvinfo : EIATTR_FRAME_SIZE
	.align		4
.L_1:
        /*000c*/ 	.byte	0x04, 0x11
        /*000e*/ 	.short	(.L_3 - .L_2)
	.align		4
.L_2:
        /*0010*/ 	.word	index@(_Z11convolutioniiPsPhS0_)
        /*0014*/ 	.word	0x00000000


	//----- nvinfo : EIATTR_MIN_STACK_SIZE
	.align		4
.L_3:
        /*0018*/ 	.byte	0x04, 0x12
        /*001a*/ 	.short	(.L_5 - .L_4)
	.align		4
.L_4:
        /*001c*/ 	.word	index@(_Z11convolutioniiPsPhS0_)
        /*0020*/ 	.word	0x00000000
.L_5:


//--------------------- .nv.compat                --------------------------
	.section	.nv.compat,"",@"SHT_CUDA_COMPAT_INFO"
	.align	4
        /*0000*/ 	.byte	0x02, 0x09, 0x00, 0x00, 0x02, 0x02, 0x01, 0x00, 0x02, 0x05, 0x05, 0x00, 0x03, 0x07, 0x01, 0x01
        /*0010*/ 	.byte	0x02, 0x03, 0x00, 0x00, 0x02, 0x06, 0x01, 0x00, 0x04, 0x0b, 0x08, 0x00, 0x09, 0x00, 0x00, 0x00
        /*0020*/ 	.byte	0x00, 0x00, 0x00, 0x00


//--------------------- .nv.info._Z11convolutioniiPsPhS0_ --------------------------
	.section	.nv.info._Z11convolutioniiPsPhS0_,"",@"SHT_CUDA_INFO"
	.sectionflags	@""
	.align	4


	//----- nvinfo : EIATTR_CUDA_API_VERSION
	.align		4
        /*0000*/ 	.byte	0x04, 0x37
        /*0002*/ 	.short	(.L_7 - .L_6)
.L_6:
        /*0004*/ 	.word	0x00000082


	//----- nvinfo : EIATTR_KPARAM_INFO
	.align		4
.L_7:
        /*0008*/ 	.byte	0x04, 0x17
        /*000a*/ 	.short	(.L_9 - .L_8)
.L_8:
        /*000c*/ 	.word	0x00000000
        /*0010*/ 	.short	0x0004
        /*0012*/ 	.short	0x0018
        /*0014*/ 	.byte	0x00, 0xf5, 0x21, 0x00


	//----- nvinfo : EIATTR_KPARAM_INFO
	.align		4
.L_9:
        /*0018*/ 	.byte	0x04, 0x17
        /*001a*/ 	.short	(.L_11 - .L_10)
.L_10:
        /*001c*/ 	.word	0x00000000
        /*0020*/ 	.short	0x0003
        /*0022*/ 	.short	0x0010
        /*0024*/ 	.byte	0x00, 0xf5, 0x21, 0x00


	//----- nvinfo : EIATTR_KPARAM_INFO
	.align		4
.L_11:
        /*0028*/ 	.byte	0x04, 0x17
        /*002a*/ 	.short	(.L_13 - .L_12)
.L_12:
        /*002c*/ 	.word	0x00000000
        /*0030*/ 	.short	0x0002
        /*0032*/ 	.short	0x0008
        /*0034*/ 	.byte	0x00, 0xf5, 0x21, 0x00


	//----- nvinfo : EIATTR_KPARAM_INFO
	.align		4
.L_13:
        /*0038*/ 	.byte	0x04, 0x17
        /*003a*/ 	.short	(.L_15 - .L_14)
.L_14:
        /*003c*/ 	.word	0x00000000
        /*0040*/ 	.short	0x0001
        /*0042*/ 	.short	0x0004
        /*0044*/ 	.byte	0x00, 0xf0, 0x11, 0x00


	//----- nvinfo : EIATTR_KPARAM_INFO
	.align		4
.L_15:
        /*0048*/ 	.byte	0x04, 0x17
        /*004a*/ 	.short	(.L_17 - .L_16)
.L_16:
        /*004c*/ 	.word	0x00000000
        /*0050*/ 	.short	0x0000
        /*0052*/ 	.short	0x0000
        /*0054*/ 	.byte	0x00, 0xf0, 0x11, 0x00


	//----- nvinfo : EIATTR_SPARSE_MMA_MASK
	.align		4
.L_17:
        /*0058*/ 	.byte	0x03, 0x50
        /*005a*/ 	.short	0x0000


	//----- nvinfo : EIATTR_MAXREG_COUNT
	.align		4
        /*005c*/ 	.byte	0x03, 0x1b
        /*005e*/ 	.short	0x00ff


	//----- nvinfo : EIATTR_MERCURY_ISA_VERSION
	.align		4
        /*0060*/ 	.byte	0x03, 0x5f
        /*0062*/ 	.short	0x0101


	//----- nvinfo : EIATTR_VRC_CTA_INIT_COUNT
	.align		4
        /*0064*/ 	.byte	0x02, 0x4a
	.zero		1
	.zero		1


	//----- nvinfo : EIATTR_EXIT_INSTR_OFFSETS
	.align		4
        /*0068*/ 	.byte	0x04, 0x1c
        /*006a*/ 	.short	(.L_19 - .L_18)


	//   ....[0]....
.L_18:
        /*006c*/ 	.word	0x000000c0


	//   ....[1]....
        /*0070*/ 	.word	0x000008c0


	//----- nvinfo : EIATTR_CBANK_PARAM_SIZE
	.align		4
.L_19:
        /*0074*/ 	.byte	0x03, 0x19
        /*0076*/ 	.short	0x0020


	//----- nvinfo : EIATTR_PARAM_CBANK
	.align		4
        /*0078*/ 	.byte	0x04, 0x0a
        /*007a*/ 	.short	(.L_21 - .L_20)
	.align		4
.L_20:
        /*007c*/ 	.word	index@(.nv.constant0._Z11convolutioniiPsPhS0_)
        /*0080*/ 	.short	0x0380
        /*0082*/ 	.short	0x0020


	//----- nvinfo : EIATTR_SW_WAR
	.align		4
.L_21:
        /*0084*/ 	.byte	0x04, 0x36
        /*0086*/ 	.short	(.L_23 - .L_22)
.L_22:
        /*0088*/ 	.word	0x00000008
.L_23:


//--------------------- .nv.callgraph             --------------------------
	.section	.nv.callgraph,"",@"SHT_CUDA_CALLGRAPH"
	.align	4
	.sectionentsize	8
	.align		4
        /*0000*/ 	.word	0x00000000
	.align		4
        /*0004*/ 	.word	0xffffffff
	.align		4
        /*0008*/ 	.word	0x00000000
	.align		4
        /*000c*/ 	.word	0xfffffffe
	.align		4
        /*0010*/ 	.word	0x00000000
	.align		4
        /*0014*/ 	.word	0xfffffffd
	.align		4
        /*0018*/ 	.word	0x00000000
	.align		4
        /*001c*/ 	.word	0xfffffffc


//--------------------- .text._Z11convolutioniiPsPhS0_ --------------------------
	.section	.text._Z11convolutioniiPsPhS0_,"ax",@progbits
	.align	128
        .global         _Z11convolutioniiPsPhS0_
        .type           _Z11convolutioniiPsPhS0_,@function
        .size           _Z11convolutioniiPsPhS0_,(.L_x_1 - _Z11convolutioniiPsPhS0_)
        .other          _Z11convolutioniiPsPhS0_,@"STO_CUDA_ENTRY STV_DEFAULT"
_Z11convolutioniiPsPhS0_:
.text._Z11convolutioniiPsPhS0_:
[----:B------:R-:W-:Y:S01]  /*0000*/  LDC R1, c[0x0][0x37c] ;  /* 0x0000df00ff017b82 */ /* 0x000fe20000000800 */
[----:B------:R-:W0:Y:S07]  /*0010*/  S2R R5, SR_TID.Y ;  /* 0x0000000000057919 */ /* 0x000e2e0000002200 */
[----:B------:R-:W1:Y:S01]  /*0020*/  LDC R0, c[0x0][0x364] ;  /* 0x0000d900ff007b82 */ /* 0x000e620000000800 */
[----:B------:R-:W2:Y:S01]  /*0030*/  LDCU.64 UR8, c[0x0][0x380] ;  /* 0x00007000ff0877ac */ /* 0x000ea20008000a00 */
[----:B------:R-:W1:Y:S06]  /*0040*/  S2R R3, SR_TID.X ;  /* 0x0000000000037919 */ /* 0x000e6c0000002100 */
[----:B------:R-:W0:Y:S08]  /*0050*/  S2UR UR7, SR_CTAID.X ;  /* 0x00000000000779c3 */ /* 0x000e300000002500 */
[----:B------:R-:W0:Y:S08]  /*0060*/  LDC R2, c[0x0][0x360] ;  /* 0x0000d800ff027b82 */ /* 0x000e300000000800 */
[----:B------:R-:W1:Y:S01]  /*0070*/  S2UR UR6, SR_CTAID.Y ;  /* 0x00000000000679c3 */ /* 0x000e620000002600 */
[----:B0-----:R-:W-:-:S05]  /*0080*/  IMAD R2, R2, UR7, R5 ;  /* 0x0000000702027c24 */ /* 0x001fca000f8e0205 */
[----:B--2---:R-:W-:Y:S01]  /*0090*/  ISETP.GE.AND P0, PT, R2, UR9, PT ;  /* 0x0000000902007c0c */ /* 0x004fe2000bf06270 */
[----:B-1----:R-:W-:-:S05]  /*00a0*/  IMAD R0, R0, UR6, R3 ;  /* 0x0000000600007c24 */ /* 0x002fca000f8e0203 */
[----:B------:R-:W-:-:S13]  /*00b0*/  ISETP.GE.OR P0, PT, R0, UR8, P0 ;  /* 0x0000000800007c0c */ /* 0x000fda0008706670 */
[----:B------:R-:W-:Y:S05]  /*00c0*/  @P0 EXIT ;  /* 0x000000000000094d */ /* 0x000fea0003800000 */
[----:B------:R-:W0:Y:S01]  /*00d0*/  LDC R0, c[0x0][0x364] ;  /* 0x0000d900ff007b82 */ /* 0x000e220000000800 */
[----:B------:R-:W1:Y:S01]  /*00e0*/  LDCU.128 UR12, c[0x0][0x390] ;  /* 0x00007200ff0c77ac */ /* 0x000e620008000c00 */
[----:B------:R-:W-:Y:S01]  /*00f0*/  USHF.R.S32.HI UR8, URZ, 0x1f, UR9 ;  /* 0x0000001fff087899 */ /* 0x000fe20008011409 */
[----:B------:R-:W2:Y:S05]  /*0100*/  LDCU.64 UR4, c[0x0][0x358] ;  /* 0x00006b00ff0477ac */ /* 0x000eaa0008000a00 */
[----:B------:R-:W3:Y:S01]  /*0110*/  LDC R2, c[0x0][0x360] ;  /* 0x0000d800ff027b82 */ /* 0x000ee20000000800 */
[----:B0-----:R-:W-:Y:S02]  /*0120*/  IMAD R0, R0, UR6, R3 ;  /* 0x0000000600007c24 */ /* 0x001fe4000f8e0203 */
[----:B---3--:R-:W-:-:S04]  /*0130*/  IMAD R3, R2, UR7, R5 ;  /* 0x0000000702037c24 */ /* 0x008fc8000f8e0205 */
[----:B------:R-:W-:Y:S02]  /*0140*/  IMAD R0, R0, UR9, R3 ;  /* 0x0000000900007c24 */ /* 0x000fe4000f8e0203 */
[----:B------:R-:W0:Y:S03]  /*0150*/  LDC.64 R2, c[0x0][0x388] ;  /* 0x0000e200ff027b82 */ /* 0x000e260000000a00 */
[----:B-1----:R-:W-:Y:S02]  /*0160*/  IADD3 R4, P0, PT, R0, UR12, RZ ;  /* 0x0000000c00047c10 */ /* 0x002fe4000ff1e0ff */
[----:B------:R-:W-:-:S04]  /*0170*/  SHF.R.S32.HI R27, RZ, 0x1f, R0 ;  /* 0x0000001fff1b7819 */ /* 0x000fc80000011400 */
[----:B------:R-:W-:Y:S02]  /*0180*/  IADD3.X R5, PT, PT, R27, UR13, RZ, P0, !PT ;  /* 0x0000000d1b057c10 */ /* 0x000fe400087fe4ff */
[----:B------:R-:W-:-:S03]  /*0190*/  IADD3 R6, P0, PT, R4, UR9, RZ ;  /* 0x0000000904067c10 */ /* 0x000fc6000ff1e0ff */
[----:B--2---:R-:W2:Y:S01]  /*01a0*/  LDG.E.U8 R23, desc[UR4][R4.64+0x4] ;  /* 0x0000040404177981 */ /* 0x004ea2000c1e1100 */
[----:B------:R-:W-:Y:S02]  /*01b0*/  IADD3.X R7, PT, PT, R5, UR8, RZ, P0, !PT ;  /* 0x0000000805077c10 */ /* 0x000fe400087fe4ff */
[----:B------:R-:W-:-:S04]  /*01c0*/  IADD3 R8, P0, PT, R6, UR9, RZ ;  /* 0x0000000906087c10 */ /* 0x000fc8000ff1e0ff */
[----:B------:R-:W-:Y:S02]  /*01d0*/  IADD3.X R9, PT, PT, R7, UR8, RZ, P0, !PT ;  /* 0x0000000807097c10 */ /* 0x000fe400087fe4ff */
[----:B------:R-:W-:Y:S01]  /*01e0*/  IADD3 R12, P0, PT, R8, UR9, RZ ;  /* 0x00000009080c7c10 */ /* 0x000fe2000ff1e0ff */
[----:B0-----:R-:W2:Y:S03]  /*01f0*/  LDG.E.S16 R22, desc[UR4][R2.64+0x8] ;  /* 0x0000080402167981 */ /* 0x001ea6000c1e1700 */
[----:B------:R-:W-:Y:S01]  /*0200*/  IADD3.X R13, PT, PT, R9, UR8, RZ, P0, !PT ;  /* 0x00000008090d7c10 */ /* 0x000fe200087fe4ff */
[----:B------:R-:W3:Y:S01]  /*0210*/  LDG.E.U16 R11, desc[UR4][R2.64+0x28] ;  /* 0x00002804020b7981 */ /* 0x000ee2000c1e1500 */
[----:B------:R-:W-:-:S03]  /*0220*/  IADD3 R24, P0, PT, R12, UR9, RZ ;  /* 0x000000090c187c10 */ /* 0x000fc6000ff1e0ff */
[----:B------:R-:W3:Y:S01]  /*0230*/  LDG.E.U16 R14, desc[UR4][R2.64+0x2a] ;  /* 0x00002a04020e7981 */ /* 0x000ee2000c1e1500 */
[----:B------:R-:W-:-:S03]  /*0240*/  IADD3.X R25, PT, PT, R13, UR8, RZ, P0, !PT ;  /* 0x000000080d197c10 */ /* 0x000fc600087fe4ff */
[----:B------:R-:W4:Y:S04]  /*0250*/  LDG.E.U16 R19, desc[UR4][R2.64+0x2e] ;  /* 0x00002e0402137981 */ /* 0x000f28000c1e1500 */
[----:B------:R-:W5:Y:S04]  /*0260*/  LDG.E.U8 R17, desc[UR4][R24.64+0x1] ;  /* 0x0000010418117981 */ /* 0x000f68000c1e1100 */
[----:B------:R-:W5:Y:S04]  /*0270*/  LDG.E.U8 R16, desc[UR4][R24.64] ;  /* 0x0000000418107981 */ /* 0x000f68000c1e1100 */
[----:B------:R-:W4:Y:S04]  /*0280*/  LDG.E.U8 R29, desc[UR4][R24.64+0x3] ;  /* 0x00000304181d7981 */ /* 0x000f28000c1e1100 */
[----:B------:R-:W4:Y:S04]  /*0290*/  LDG.E.U8 R26, desc[UR4][R24.64+0x2] ;  /* 0x00000204181a7981 */ /* 0x000f28000c1e1100 */
[----:B------:R3:W4:Y:S04]  /*02a0*/  LDG.E.U8 R15, desc[UR4][R24.64+0x4] ;  /* 0x00000404180f7981 */ /* 0x000728000c1e1100 */
[----:B------:R-:W4:Y:S04]  /*02b0*/  LDG.E.U8 R20, desc[UR4][R12.64] ;  /* 0x000000040c147981 */ /* 0x000f28000c1e1100 */
[----:B------:R-:W4:Y:S04]  /*02c0*/  LDG.E.U16 R18, desc[UR4][R2.64+0x1e] ;  /* 0x00001e0402127981 */ /* 0x000f28000c1e1500 */
[----:B------:R-:W4:Y:S01]  /*02d0*/  LDG.E.U16 R21, desc[UR4][R2.64+0x30] ;  /* 0x0000300402157981 */ /* 0x000f22000c1e1500 */
[----:B------:R-:W-:-:S03]  /*02e0*/  PRMT R10, R10, 0x3340, R10 ;  /* 0x000033400a0a7816 */ /* 0x000fc6000000000a */
[----:B------:R-:W4:Y:S01]  /*02f0*/  LDG.E.U16 R24, desc[UR4][R2.64+0x14] ;  /* 0x0000140402187981 */ /* 0x000f22000c1e1500 */
[----:B--2---:R-:W-:-:S03]  /*0300*/  IMAD R28, R23, R22, RZ ;  /* 0x00000016171c7224 */ /* 0x004fc600078e02ff */
[----:B------:R-:W2:Y:S04]  /*0310*/  LDG.E.U8 R22, desc[UR4][R12.64+0x2] ;  /* 0x000002040c167981 */ /* 0x000ea8000c1e1100 */
[----:B------:R-:W2:Y:S01]  /*0320*/  LDG.E.U8 R23, desc[UR4][R12.64+0x1] ;  /* 0x000001040c177981 */ /* 0x000ea2000c1e1100 */
[----:B-----5:R-:W-:-:S03]  /*0330*/  PRMT R17, R16, 0x3340, R17 ;  /* 0x0000334010117816 */ /* 0x020fc60000000011 */
[----:B------:R-:W5:Y:S01]  /*0340*/  LDG.E.U16 R16, desc[UR4][R2.64+0x2c] ;  /* 0x00002c0402107981 */ /* 0x000f62000c1e1500 */
[----:B---3--:R-:W-:-:S03]  /*0350*/  PRMT R25, R11, 0x5410, R14 ;  /* 0x000054100b197816 */ /* 0x008fc6000000000e */
[----:B------:R-:W3:Y:S01]  /*0360*/  LDG.E.U8 R11, desc[UR4][R12.64+0x4] ;  /* 0x000004040c0b7981 */ /* 0x000ee2000c1e1100 */
[----:B----4-:R-:W-:-:S03]  /*0370*/  PRMT R29, R26, 0x3340, R29 ;  /* 0x000033401a1d7816 */ /* 0x010fc6000000001d */
[----:B------:R0:W3:Y:S01]  /*0380*/  LDG.E.U8 R26, desc[UR4][R12.64+0x3] ;  /* 0x000003040c1a7981 */ /* 0x0000e2000c1e1100 */
[--C-:B------:R-:W-:Y:S02]  /*0390*/  PRMT R17, R17, 0x5410, R10.reuse ;  /* 0x0000541011117816 */ /* 0x100fe4000000000a */
[----:B------:R-:W-:Y:S01]  /*03a0*/  PRMT R29, R29, 0x5410, R10 ;  /* 0x000054101d1d7816 */ /* 0x000fe2000000000a */
[----:B------:R-:W4:Y:S02]  /*03b0*/  LDG.E.U8 R14, desc[UR4][R8.64+0x2] ;  /* 0x00000204080e7981 */ /* 0x000f24000c1e1100 */
[----:B------:R-:W-:Y:S01]  /*03c0*/  IDP.2A.LO.S16.U8 R17, R25, R17, R28 ;  /* 0x0000001119117226 */ /* 0x000fe2000000121c */
[----:B------:R-:W-:Y:S01]  /*03d0*/  PRMT R15, R15, 0x3340, R20 ;  /* 0x000033400f0f7816 */ /* 0x000fe20000000014 */
[----:B------:R-:W4:Y:S04]  /*03e0*/  LDG.E.U16 R25, desc[UR4][R2.64+0x16] ;  /* 0x0000160402197981 */ /* 0x000f28000c1e1500 */
[----:B------:R-:W4:Y:S01]  /*03f0*/  LDG.E.U16 R20, desc[UR4][R2.64+0x20] ;  /* 0x0000200402147981 */ /* 0x000f22000c1e1500 */
[----:B0-----:R-:W-:-:S03]  /*0400*/  PRMT R13, R15, 0x5410, R10 ;  /* 0x000054100f0d7816 */ /* 0x001fc6000000000a */
[----:B------:R-:W4:Y:S01]  /*0410*/  LDG.E.U8 R15, desc[UR4][R8.64+0x1] ;  /* 0x00000104080f7981 */ /* 0x000f22000c1e1100 */
[----:B------:R-:W-:-:S03]  /*0420*/  PRMT R18, R21, 0x5410, R18 ;  /* 0x0000541015127816 */ /* 0x000fc60000000012 */
[----:B------:R-:W4:Y:S04]  /*0430*/  LDG.E.U16 R12, desc[UR4][R2.64+0x26] ;  /* 0x00002604020c7981 */ /* 0x000f28000c1e1500 */
[----:B------:R-:W4:Y:S01]  /*0440*/  LDG.E.U8 R21, desc[UR4][R8.64+0x4] ;  /* 0x0000040408157981 */ /* 0x000f22000c1e1100 */
[----:B-----5:R-:W-:-:S03]  /*0450*/  PRMT R16, R16, 0x5410, R19 ;  /* 0x0000541010107816 */ /* 0x020fc60000000013 */
[----:B------:R-:W5:Y:S02]  /*0460*/  LDG.E.U16 R19, desc[UR4][R2.64+0x22] ;  /* 0x0000220402137981 */ /* 0x000f64000c1e1500 */
[----:B------:R-:W-:Y:S02]  /*0470*/  IDP.2A.LO.S16.U8 R29, R16, R29, R17 ;  /* 0x0000001d101d7226 */ /* 0x000fe40000001211 */
[----:B------:R-:W5:Y:S04]  /*0480*/  LDG.E.U16 R17, desc[UR4][R2.64+0x24] ;  /* 0x0000240402117981 */ /* 0x000f68000c1e1500 */
[----:B------:R-:W5:Y:S01]  /*0490*/  LDG.E.U8 R16, desc[UR4][R8.64] ;  /* 0x0000000408107981 */ /* 0x000f62000c1e1100 */
[----:B------:R-:W-:Y:S01]  /*04a0*/  IDP.2A.LO.S16.U8 R18, R18, R13, R29 ;  /* 0x0000000d12127226 */ /* 0x000fe2000000121d */
[----:B--2---:R-:W-:-:S02]  /*04b0*/  PRMT R29, R23, 0x3340, R22 ;  /* 0x00003340171d7816 */ /* 0x004fc40000000016 */
[----:B------:R-:W2:Y:S01]  /*04c0*/  LDG.E.U16 R23, desc[UR4][R2.64+0x18] ;  /* 0x0000180402177981 */ /* 0x000ea2000c1e1500 */
[----:B---3--:R-:W-:-:S03]  /*04d0*/  PRMT R11, R26, 0x3340, R11 ;  /* 0x000033401a0b7816 */ /* 0x008fc6000000000b */
[----:B------:R-:W2:Y:S04]  /*04e0*/  LDG.E.U16 R22, desc[UR4][R2.64+0x1a] ;  /* 0x00001a0402167981 */ /* 0x000ea8000c1e1500 */
[----:B------:R0:W3:Y:S04]  /*04f0*/  LDG.E.U8 R13, desc[UR4][R8.64+0x3] ;  /* 0x00000304080d7981 */ /* 0x0000e8000c1e1100 */
[----:B------:R-:W3:Y:S01]  /*0500*/  LDG.E.U8 R26, desc[UR4][R6.64] ;  /* 0x00000004061a7981 */ /* 0x000ee2000c1e1100 */
[--C-:B------:R-:W-:Y:S02]  /*0510*/  PRMT R29, R29, 0x5410, R10.reuse ;  /* 0x000054101d1d7816 */ /* 0x100fe4000000000a */
[----:B------:R-:W-:-:S02]  /*0520*/  PRMT R11, R11, 0x5410, R10 ;  /* 0x000054100b0b7816 */ /* 0x000fc4000000000a */
[----:B----4-:R-:W-:Y:S01]  /*0530*/  PRMT R24, R24, 0x5410, R25 ;  /* 0x0000541018187816 */ /* 0x010fe20000000019 */
[----:B------:R-:W4:Y:S04]  /*0540*/  LDG.E.U8 R8, desc[UR4][R6.64+0x1] ;  /* 0x0000010406087981 */ /* 0x000f28000c1e1100 */
[----:B------:R-:W4:Y:S01]  /*0550*/  LDG.E.U16 R25, desc[UR4][R2.64+0x1c] ;  /* 0x00001c0402197981 */ /* 0x000f22000c1e1500 */
[----:B-----5:R-:W-:-:S03]  /*0560*/  PRMT R19, R20, 0x5410, R19 ;  /* 0x0000541014137816 */ /* 0x020fc60000000013 */
[----:B------:R-:W5:Y:S02]  /*0570*/  LDG.E.U16 R20, desc[UR4][R2.64+0x6] ;  /* 0x0000060402147981 */ /* 0x000f64000c1e1500 */
[----:B------:R-:W-:Y:S01]  /*0580*/  IDP.2A.LO.S16.U8 R18, R19, R29, R18 ;  /* 0x0000001d13127226 */ /* 0x000fe20000001212 */
[----:B------:R-:W-:Y:S01]  /*0590*/  PRMT R17, R17, 0x5410, R12 ;  /* 0x0000541011117816 */ /* 0x000fe2000000000c */
[----:B------:R-:W5:Y:S01]  /*05a0*/  LDG.E.U16 R19, desc[UR4][R2.64+0x10] ;  /* 0x0000100402137981 */ /* 0x000f62000c1e1500 */
[----:B0-----:R-:W-:-:S03]  /*05b0*/  PRMT R9, R16, 0x3340, R15 ;  /* 0x0000334010097816 */ /* 0x001fc6000000000f */
[----:B------:R-:W-:Y:S01]  /*05c0*/  IDP.2A.LO.S16.U8 R15, R17, R11, R18 ;  /* 0x0000000b110f7226 */ /* 0x000fe20000001212 */
[----:B------:R-:W5:Y:S01]  /*05d0*/  LDG.E.U8 R12, desc[UR4][R6.64+0x3] ;  /* 0x00000304060c7981 */ /* 0x000f62000c1e1100 */
[----:B------:R-:W-:-:S03]  /*05e0*/  PRMT R16, R9, 0x5410, R10 ;  /* 0x0000541009107816 */ /* 0x000fc6000000000a */
[----:B------:R-:W4:Y:S01]  /*05f0*/  LDG.E.U8 R11, desc[UR4][R6.64+0x2] ;  /* 0x00000204060b7981 */ /* 0x000f22000c1e1100 */
[----:B--2---:R-:W-:-:S03]  /*0600*/  PRMT R22, R23, 0x5410, R22 ;  /* 0x0000541017167816 */ /* 0x004fc60000000016 */
[----:B------:R-:W2:Y:S01]  /*0610*/  LDG.E.U16 R18, desc[UR4][R2.64+0xa] ;  /* 0x00000a0402127981 */ /* 0x000ea2000c1e1500 */
[----:B------:R-:W-:-:S03]  /*0620*/  IDP.2A.LO.S16.U8 R15, R24, R16, R15 ;  /* 0x00000010180f7226 */ /* 0x000fc6000000120f */
[----:B------:R-:W5:Y:S01]  /*0630*/  LDG.E.U8 R9, desc[UR4][R6.64+0x4] ;  /* 0x0000040406097981 */ /* 0x000f62000c1e1100 */
[----:B---3--:R-:W-:-:S03]  /*0640*/  PRMT R13, R14, 0x3340, R13 ;  /* 0x000033400e0d7816 */ /* 0x008fc6000000000d */
[----:B------:R-:W3:Y:S01]  /*0650*/  LDG.E.U16 R23, desc[UR4][R2.64+0xc] ;  /* 0x00000c0402177981 */ /* 0x000ee2000c1e1500 */
[----:B------:R-:W-:-:S03]  /*0660*/  PRMT R28, R21, 0x3340, R26 ;  /* 0x00003340151c7816 */ /* 0x000fc6000000001a */
[----:B------:R-:W3:Y:S04]  /*0670*/  LDG.E.U16 R16, desc[UR4][R2.64+0xe] ;  /* 0x00000e0402107981 */ /* 0x000ee8000c1e1500 */
[----:B------:R-:W3:Y:S04]  /*0680*/  LDG.E.U16 R14, desc[UR4][R2.64+0x12] ;  /* 0x00001204020e7981 */ /* 0x000ee8000c1e1500 */
[----:B------:R-:W3:Y:S04]  /*0690*/  LDG.E.U8 R21, desc[UR4][R4.64+0x1] ;  /* 0x0000010404157981 */ /* 0x000ee8000c1e1100 */
[----:B------:R-:W3:Y:S04]  /*06a0*/  LDG.E.U8 R24, desc[UR4][R4.64] ;  /* 0x0000000404187981 */ /* 0x000ee8000c1e1100 */
[----:B------:R-:W3:Y:S04]  /*06b0*/  LDG.E.U16 R17, desc[UR4][R2.64] ;  /* 0x0000000402117981 */ /* 0x000ee8000c1e1500 */
[----:B------:R-:W3:Y:S04]  /*06c0*/  LDG.E.U16 R6, desc[UR4][R2.64+0x2] ;  /* 0x0000020402067981 */ /* 0x000ee8000c1e1500 */
[----:B------:R-:W3:Y:S04]  /*06d0*/  LDG.E.U8 R26, desc[UR4][R4.64+0x3] ;  /* 0x00000304041a7981 */ /* 0x000ee8000c1e1100 */
[----:B------:R-:W3:Y:S04]  /*06e0*/  LDG.E.U8 R29, desc[UR4][R4.64+0x2] ;  /* 0x00000204041d7981 */ /* 0x000ee8000c1e1100 */
[----:B------:R0:W3:Y:S01]  /*06f0*/  LDG.E.U16 R7, desc[UR4][R2.64+0x4] ;  /* 0x0000040402077981 */ /* 0x0000e2000c1e1500 */
[----:B------:R-:W-:-:S02]  /*0700*/  PRMT R13, R13, 0x5410, R10 ;  /* 0x000054100d0d7816 */ /* 0x000fc4000000000a */
[----:B------:R-:W-:-:S03]  /*0710*/  PRMT R28, R28, 0x5410, R10 ;  /* 0x000054101c1c7816 */ /* 0x000fc6000000000a */
[----:B------:R-:W-:Y:S02]  /*0720*/  IDP.2A.LO.S16.U8 R13, R22, R13, R15 ;  /* 0x0000000d160d7226 */ /* 0x000fe4000000120f */
[----:B0-----:R-:W-:Y:S01]  /*0730*/  IMAD.MOV.U32 R2, RZ, RZ, RZ ;  /* 0x000000ffff027224 */ /* 0x001fe200078e00ff */
[----:B----4-:R-:W-:Y:S02]  /*0740*/  PRMT R11, R8, 0x3340, R11 ;  /* 0x00003340080b7816 */ /* 0x010fe4000000000b */
[----:B--2---:R-:W-:Y:S02]  /*0750*/  PRMT R18, R25, 0x5410, R18 ;  /* 0x0000541019127816 */ /* 0x004fe40000000012 */
[----:B------:R-:W-:Y:S02]  /*0760*/  PRMT R11, R11, 0x5410, R10 ;  /* 0x000054100b0b7816 */ /* 0x000fe4000000000a */
[----:B-----5:R-:W-:Y:S01]  /*0770*/  PRMT R9, R12, 0x3340, R9 ;  /* 0x000033400c097816 */ /* 0x020fe20000000009 */
[----:B------:R-:W-:-:S03]  /*0780*/  IDP.2A.LO.S16.U8 R13, R18, R28, R13 ;  /* 0x0000001c120d7226 */ /* 0x000fc6000000120d */
[----:B------:R-:W-:Y:S02]  /*0790*/  PRMT R9, R9, 0x5410, R10 ;  /* 0x0000541009097816 */ /* 0x000fe4000000000a */
[----:B---3--:R-:W-:Y:S02]  /*07a0*/  PRMT R16, R23, 0x5410, R16 ;  /* 0x0000541017107816 */ /* 0x008fe40000000010 */
[----:B------:R-:W-:-:S03]  /*07b0*/  PRMT R14, R19, 0x5410, R14 ;  /* 0x00005410130e7816 */ /* 0x000fc6000000000e */
[----:B------:R-:W-:Y:S01]  /*07c0*/  IDP.2A.LO.S16.U8 R11, R16, R11, R13 ;  /* 0x0000000b100b7226 */ /* 0x000fe2000000120d */
[----:B------:R-:W-:-:S03]  /*07d0*/  PRMT R21, R24, 0x3340, R21 ;  /* 0x0000334018157816 */ /* 0x000fc60000000015 */
[----:B------:R-:W-:Y:S01]  /*07e0*/  IDP.2A.LO.S16.U8 R9, R14, R9, R11 ;  /* 0x000000090e097226 */ /* 0x000fe2000000120b */
[----:B------:R-:W-:Y:S02]  /*07f0*/  PRMT R21, R21, 0x5410, R10 ;  /* 0x0000541015157816 */ /* 0x000fe4000000000a */
[----:B------:R-:W-:Y:S02]  /*0800*/  PRMT R6, R17, 0x5410, R6 ;  /* 0x0000541011067816 */ /* 0x000fe40000000006 */
[----:B------:R-:W-:-:S03]  /*0810*/  PRMT R29, R29, 0x3340, R26 ;  /* 0x000033401d1d7816 */ /* 0x000fc6000000001a */
[----:B------:R-:W-:Y:S01]  /*0820*/  IDP.2A.LO.S16.U8 R6, R6, R21, R9 ;  /* 0x0000001506067226 */ /* 0x000fe20000001209 */
[----:B------:R-:W-:Y:S02]  /*0830*/  PRMT R29, R29, 0x5410, R10 ;  /* 0x000054101d1d7816 */ /* 0x000fe4000000000a */
[----:B------:R-:W-:-:S05]  /*0840*/  PRMT R7, R7, 0x5410, R20 ;  /* 0x0000541007077816 */ /* 0x000fca0000000014 */
[----:B------:R-:W-:-:S04]  /*0850*/  IDP.2A.LO.S16.U8 R3, R7, R29, R6 ;  /* 0x0000001d07037226 */ /* 0x000fc80000001206 */
[----:B------:R-:W-:Y:S01]  /*0860*/  IMAD.HI R4, R3, -0xff0ff0f, R2 ;  /* 0xf00f00f103047827 */ /* 0x000fe200078e0202 */
[----:B------:R-:W-:-:S04]  /*0870*/  IADD3 R2, P0, PT, R0, UR14, RZ ;  /* 0x0000000e00027c10 */ /* 0x000fc8000ff1e0ff */
[----:B------:R-:W-:Y:S02]  /*0880*/  SHF.R.U32.HI R5, RZ, 0x1f, R4 ;  /* 0x0000001fff057819 */ /* 0x000fe40000011604 */
[----:B------:R-:W-:Y:S02]  /*0890*/  IADD3.X R3, PT, PT, R27, UR15, RZ, P0, !PT ;  /* 0x0000000f1b037c10 */ /* 0x000fe400087fe4ff */
[----:B------:R-:W-:-:S05]  /*08a0*/  LEA.HI R5, R4, R5, RZ, 0x18 ;  /* 0x0000000504057211 */ /* 0x000fca00078fc0ff */
[----:B------:R-:W-:Y:S01]  /*08b0*/  STG.E.U8 desc[UR4][R2.64], R5 ;  /* 0x0000000502007986 */ /* 0x000fe2000c101104 */
[----:B------:R-:W-:Y:S05]  /*08c0*/  EXIT ;  /* 0x000000000000794d */ /* 0x000fea0003800000 */
.L_x_0:
[----:B------:R-:W-:-:S00]  /*08d0*/  BRA `(.L_x_0) ;  /* 0xfffffffc00fc7947 */ /* 0x000fc0000383ffff */
[----:B------:R-:W-:-:S00]  /*08e0*/  NOP ;  /* 0x0000000000007918 */ /* 0x000fc00000000000 */
        /* <DEDUP_REMOVED lines=9> */
.L_x_1:


//--------------------- .nv.shared.reserved.0     --------------------------
	.section	.nv.shared.reserved.0,"aw",@nobits
	.weak		__nv_reservedSMEM_offset_0_alias
	.size		__nv_reservedSMEM_offset_0_alias, 0, 64
	.other		__nv_reservedSMEM_offset_0_alias,@"STO_CUDA_RESERVED_SHARED STV_DEFAULT"
__nv_reservedSMEM_offset_0_alias:
	.zero		0
	.zero		64


//--------------------- .nv.constant0._Z11convolutioniiPsPhS0_ --------------------------
	.section	.nv.constant0._Z11convolutioniiPsPhS0_,"a",@progbits
	.sectionflags	@""
	.align	4
.nv.constant0._Z11convolutioniiPsPhS0_:
	.zero		928


//--------------------- SYMBOLS --------------------------

	.type		.nv.reservedSmem.offset0,@object
	.size		.nv.reservedSmem.offset0,0x4
